//
// Generated by NVIDIA NVVM Compiler
//
// Compiler Build ID: CL-36424714
// Cuda compilation tools, release 13.0, V13.0.88
// Based on NVVM 20.0.0
//

.version 9.0
.target sm_100
.address_size 64

	// .globl	_Z7minimumPi

.visible .entry _Z7minimumPi(
	.param .u64 .ptr .align 1 _Z7minimumPi_param_0
)
{
	.reg .pred 	%p<4>;
	.reg .b32 	%r<15>;
	.reg .b64 	%rd<7>;

	ld.param.u64 	%rd3, [_Z7minimumPi_param_0];
	cvta.to.global.u64 	%rd1, %rd3;
	mov.u32 	%r1, %tid.x;
	mov.u32 	%r13, %ntid.x;
	shl.b32 	%r3, %r1, 1;
	mov.b32 	%r14, 1;
$L__BB0_1:
	mov.u32 	%r4, %r13;
	setp.ge.u32 	%p1, %r1, %r4;
	@%p1 bra 	$L__BB0_4;
	mul.lo.s32 	%r10, %r3, %r14;
	add.s32 	%r11, %r10, %r14;
	mul.wide.u32 	%rd4, %r10, 4;
	add.s64 	%rd2, %rd1, %rd4;
	ld.global.u32 	%r12, [%rd2];
	mul.wide.u32 	%rd5, %r11, 4;
	add.s64 	%rd6, %rd1, %rd5;
	ld.global.u32 	%r6, [%rd6];
	setp.le.s32 	%p2, %r12, %r6;
	@%p2 bra 	$L__BB0_4;
	st.global.u32 	[%rd2], %r6;
$L__BB0_4:
	shl.b32 	%r14, %r14, 1;
	shr.u32 	%r13, %r4, 1;
	setp.gt.u32 	%p3, %r4, 1;
	@%p3 bra 	$L__BB0_1;
	ret;

}
	// .globl	_Z3sumPi
.visible .entry _Z3sumPi(
	.param .u64 .ptr .align 1 _Z3sumPi_param_0
)
{
	.reg .pred 	%p<3>;
	.reg .b32 	%r<16>;
	.reg .b64 	%rd<7>;

	ld.param.u64 	%rd2, [_Z3sumPi_param_0];
	cvta.to.global.u64 	%rd1, %rd2;
	mov.u32 	%r14, %ntid.x;
	mov.u32 	%r2, %tid.x;
	shl.b32 	%r3, %r2, 1;
	mov.b32 	%r15, 1;
$L__BB1_1:
	setp.ge.u32 	%p1, %r2, %r14;
	@%p1 bra 	$L__BB1_3;
	mul.lo.s32 	%r9, %r3, %r15;
	add.s32 	%r10, %r9, %r15;
	mul.wide.u32 	%rd3, %r10, 4;
	add.s64 	%rd4, %rd1, %rd3;
	ld.global.u32 	%r11, [%rd4];
	mul.wide.u32 	%rd5, %r9, 4;
	add.s64 	%rd6, %rd1, %rd5;
	ld.global.u32 	%r12, [%rd6];
	add.s32 	%r13, %r12, %r11;
	st.global.u32 	[%rd6], %r13;
$L__BB1_3:
	shl.b32 	%r15, %r15, 1;
	shr.u32 	%r7, %r14, 1;
	setp.gt.u32 	%p2, %r14, 1;
	mov.u32 	%r14, %r7;
	@%p2 bra 	$L__BB1_1;
	ret;

}


// ===== COMPILED SASS (sm_100) =====

	.target	sm_100

	.elftype	@"ET_EXEC"


//--------------------- .note.nv.tkinfo           --------------------------
	.section	.note.nv.tkinfo,"",@"SHT_NOTE"
	.sectionflags	@"SHF_NOTE_NV_TKINFO"
	.tkinfo
        /*0018*/ 	.word	0x00000002
        /*0030*/ 	.string	""
        /*0030*/ 	.string	"ptxas"
        /*0030*/ 	.string	"Cuda compilation tools, release 13.0, V13.0.88"
        /*0030*/ 	.string	"Build cuda_13.0.r13.0/compiler.36424714_0"
        /*0030*/ 	.string	"-arch sm_100 -m 64 "



//--------------------- .note.nv.cuinfo           --------------------------
	.section	.note.nv.cuinfo,"",@"SHT_NOTE"
	.sectionflags	@"SHF_NOTE_NV_CUINFO"
        /*0018*/ 	.short	0x0002
        /*001a*/ 	.short	0x0064
        /*001c*/ 	.short	0x0082
	.zero		2


//--------------------- .nv.info                  --------------------------
	.section	.nv.info,"",@"SHT_CUDA_INFO"
	.align	4


	//----- nvinfo : EIATTR_REGCOUNT
	.align		4
        /*0000*/ 	.byte	0x04, 0x2f
        /*0002*/ 	.short	(.L_1 - .L_0)
	.align		4
.L_0:
        /*0004*/ 	.word	index@(_Z7minimumPi)
        /*0008*/ 	.word	0x0000000c


	//----- nvinfo : EIATTR_FRAME_SIZE
	.align		4
.L_1:
        /*000c*/ 	.byte	0x04, 0x11
        /*000e*/ 	.short	(.L_3 - .L_2)
	.align		4
.L_2:
        /*0010*/ 	.word	index@(_Z7minimumPi)
        /*0014*/ 	.word	0x00000000


	//----- nvinfo : EIATTR_REGCOUNT
	.align		4
.L_3:
        /*0018*/ 	.byte	0x04, 0x2f
        /*001a*/ 	.short	(.L_5 - .L_4)
	.align		4
.L_4:
        /*001c*/ 	.word	index@(_Z3sumPi)
        /*0020*/ 	.word	0x0000000c


	//----- nvinfo : EIATTR_FRAME_SIZE
	.align		4
.L_5:
        /*0024*/ 	.byte	0x04, 0x11
        /*0026*/ 	.short	(.L_7 - .L_6)
	.align		4
.L_6:
        /*0028*/ 	.word	index@(_Z3sumPi)
        /*002c*/ 	.word	0x00000000


	//----- nvinfo : EIATTR_MIN_STACK_SIZE
	.align		4
.L_7:
        /*0030*/ 	.byte	0x04, 0x12
        /*0032*/ 	.short	(.L_9 - .L_8)
	.align		4
.L_8:
        /*0034*/ 	.word	index@(_Z3sumPi)
        /*0038*/ 	.word	0x00000000


	//----- nvinfo : EIATTR_MIN_STACK_SIZE
	.align		4
.L_9:
        /*003c*/ 	.byte	0x04, 0x12
        /*003e*/ 	.short	(.L_11 - .L_10)
	.align		4
.L_10:
        /*0040*/ 	.word	index@(_Z7minimumPi)
        /*0044*/ 	.word	0x00000000
.L_11:


//--------------------- .nv.compat                --------------------------
	.section	.nv.compat,"",@"SHT_CUDA_COMPAT_INFO"
	.align	4
        /*0000*/ 	.byte	0x02, 0x09, 0x00, 0x00, 0x02, 0x02, 0x01, 0x00, 0x02, 0x05, 0x05, 0x00, 0x03, 0x07, 0x01, 0x01
        /*0010*/ 	.byte	0x02, 0x03, 0x00, 0x00, 0x02, 0x06, 0x01, 0x00, 0x04, 0x0b, 0x08, 0x00, 0x09, 0x00, 0x00, 0x00
        /*0020*/ 	.byte	0x00, 0x00, 0x00, 0x00


//--------------------- .nv.info._Z3sumPi         --------------------------
	.section	.nv.info._Z3sumPi,"",@"SHT_CUDA_INFO"
	.sectionflags	@""
	.align	4


	//----- nvinfo : EIATTR_CUDA_API_VERSION
	.align		4
        /*0000*/ 	.byte	0x04, 0x37
        /*0002*/ 	.short	(.L_13 - .L_12)
.L_12:
        /*0004*/ 	.word	0x00000082


	//----- nvinfo : EIATTR_KPARAM_INFO
	.align		4
.L_13:
        /*0008*/ 	.byte	0x04, 0x17
        /*000a*/ 	.short	(.L_15 - .L_14)
.L_14:
        /*000c*/ 	.word	0x00000000
        /*0010*/ 	.short	0x0000
        /*0012*/ 	.short	0x0000
        /*0014*/ 	.byte	0x00, 0xf5, 0x21, 0x00


	//----- nvinfo : EIATTR_SPARSE_MMA_MASK
	.align		4
.L_15:
        /*0018*/ 	.byte	0x03, 0x50
        /*001a*/ 	.short	0x0000


	//----- nvinfo : EIATTR_MAXREG_COUNT
	.align		4
        /*001c*/ 	.byte	0x03, 0x1b
        /*001e*/ 	.short	0x00ff


	//----- nvinfo : EIATTR_MERCURY_ISA_VERSION
	.align		4
        /*0020*/ 	.byte	0x03, 0x5f
        /*0022*/ 	.short	0x0101


	//----- nvinfo : EIATTR_VRC_CTA_INIT_COUNT
	.align		4
        /*0024*/ 	.byte	0x02, 0x4a
	.zero		1
	.zero		1


	//----- nvinfo : EIATTR_EXIT_INSTR_OFFSETS
	.align		4
        /*0028*/ 	.byte	0x04, 0x1c
        /*002a*/ 	.short	(.L_17 - .L_16)


	//   ....[0]....
.L_16:
        /*002c*/ 	.word	0x00000180


	//----- nvinfo : EIATTR_CRS_STACK_SIZE
	.align		4
.L_17:
        /*0030*/ 	.byte	0x04, 0x1e
        /*0032*/ 	.short	(.L_19 - .L_18)
.L_18:
        /*0034*/ 	.word	0x00000000


	//----- nvinfo : EIATTR_CBANK_PARAM_SIZE
	.align		4
.L_19:
        /*0038*/ 	.byte	0x03, 0x19
        /*003a*/ 	.short	0x0008


	//----- nvinfo : EIATTR_PARAM_CBANK
	.align		4
        /*003c*/ 	.byte	0x04, 0x0a
        /*003e*/ 	.short	(.L_21 - .L_20)
	.align		4
.L_20:
        /*0040*/ 	.word	index@(.nv.constant0._Z3sumPi)
        /*0044*/ 	.short	0x0380
        /*0046*/ 	.short	0x0008


	//----- nvinfo : EIATTR_SW_WAR
	.align		4
.L_21:
        /*0048*/ 	.byte	0x04, 0x36
        /*004a*/ 	.short	(.L_23 - .L_22)
.L_22:
        /*004c*/ 	.word	0x00000008
.L_23:


//--------------------- .nv.info._Z7minimumPi     --------------------------
	.section	.nv.info._Z7minimumPi,"",@"SHT_CUDA_INFO"
	.sectionflags	@""
	.align	4


	//----- nvinfo : EIATTR_CUDA_API_VERSION
	.align		4
        /*0000*/ 	.byte	0x04, 0x37
        /*0002*/ 	.short	(.L_25 - .L_24)
.L_24:
        /*0004*/ 	.word	0x00000082


	//----- nvinfo : EIATTR_KPARAM_INFO
	.align		4
.L_25:
        /*0008*/ 	.byte	0x04, 0x17
        /*000a*/ 	.short	(.L_27 - .L_26)
.L_26:
        /*000c*/ 	.word	0x00000000
        /*0010*/ 	.short	0x0000
        /*0012*/ 	.short	0x0000
        /*0014*/ 	.byte	0x00, 0xf5, 0x21, 0x00


	//----- nvinfo : EIATTR_SPARSE_MMA_MASK
	.align		4
.L_27:
        /*0018*/ 	.byte	0x03, 0x50
        /*001a*/ 	.short	0x0000


	//----- nvinfo : EIATTR_MAXREG_COUNT
	.align		4
        /*001c*/ 	.byte	0x03, 0x1b
        /*001e*/ 	.short	0x00ff


	//----- nvinfo : EIATTR_MERCURY_ISA_VERSION
	.align		4
        /*0020*/ 	.byte	0x03, 0x5f
        /*0022*/ 	.short	0x0101


	//----- nvinfo : EIATTR_VRC_CTA_INIT_COUNT
	.align		4
        /*0024*/ 	.byte	0x02, 0x4a
	.zero		1
	.zero		1


	//----- nvinfo : EIATTR_EXIT_INSTR_OFFSETS
	.align		4
        /*0028*/ 	.byte	0x04, 0x1c
        /*002a*/ 	.short	(.L_29 - .L_28)


	//   ....[0]....
.L_28:
        /*002c*/ 	.word	0x00000180


	//----- nvinfo : EIATTR_CRS_STACK_SIZE
	.align		4
.L_29:
        /*0030*/ 	.byte	0x04, 0x1e
        /*0032*/ 	.short	(.L_31 - .L_30)
.L_30:
        /*0034*/ 	.word	0x00000000


	//----- nvinfo : EIATTR_CBANK_PARAM_SIZE
	.align		4
.L_31:
        /*0038*/ 	.byte	0x03, 0x19
        /*003a*/ 	.short	0x0008


	//----- nvinfo : EIATTR_PARAM_CBANK
	.align		4
        /*003c*/ 	.byte	0x04, 0x0a
        /*003e*/ 	.short	(.L_33 - .L_32)
	.align		4
.L_32:
        /*0040*/ 	.word	index@(.nv.constant0._Z7minimumPi)
        /*0044*/ 	.short	0x0380
        /*0046*/ 	.short	0x0008


	//----- nvinfo : EIATTR_SW_WAR
	.align		4
.L_33:
        /*0048*/ 	.byte	0x04, 0x36
        /*004a*/ 	.short	(.L_35 - .L_34)
.L_34:
        /*004c*/ 	.word	0x00000008
.L_35:


//--------------------- .nv.callgraph             --------------------------
	.section	.nv.callgraph,"",@"SHT_CUDA_CALLGRAPH"
	.align	4
	.sectionentsize	8
	.align		4
        /*0000*/ 	.word	0x00000000
	.align		4
        /*0004*/ 	.word	0xffffffff
	.align		4
        /*0008*/ 	.word	0x00000000
	.align		4
        /*000c*/ 	.word	0xfffffffe
	.align		4
        /*0010*/ 	.word	0x00000000
	.align		4
        /*0014*/ 	.word	0xfffffffd
	.align		4
        /*0018*/ 	.word	0x00000000
	.align		4
        /*001c*/ 	.word	0xfffffffc


//--------------------- .text._Z3sumPi            --------------------------
	.section	.text._Z3sumPi,"ax",@progbits
	.align	128
        .global         _Z3sumPi
        .type           _Z3sumPi,@function
        .size           _Z3sumPi,(.L_x_8 - _Z3sumPi)
        .other          _Z3sumPi,@"STO_CUDA_ENTRY STV_DEFAULT"
_Z3sumPi:
.text._Z3sumPi:
[----:B------:R-:W-:Y:S01]  /*0000*/  LDC R1, c[0x0][0x37c] ;  /* 0x0000df00ff017b82 */ /* 0x000fe20000000800 */
[----:B------:R-:W0:Y:S07]  /*0010*/  S2R R8, SR_TID.X ;  /* 0x0000000000087919 */ /* 0x000e2e0000002100 */
[----:B------:R-:W1:Y:S01]  /*0020*/  LDC.64 R6, c[0x0][0x380] ;  /* 0x0000e000ff067b82 */ /* 0x000e620000000a00 */
[----:B------:R-:W2:Y:S01]  /*0030*/  LDCU.64 UR8, c[0x0][0x358] ;  /* 0x00006b00ff0877ac */ /* 0x000ea20008000a00 */
[----:B------:R-:W3:Y:S01]  /*0040*/  LDCU UR4, c[0x0][0x360] ;  /* 0x00006c00ff0477ac */ /* 0x000ee20008000800 */
[----:B------:R-:W-:Y:S01]  /*0050*/  UMOV UR6, 0x1 ;  /* 0x0000000100067882 */ /* 0x000fe20000000000 */
[----:B0-23--:R-:W-:-:S07]  /*0060*/  SHF.L.U32 R0, R8, 0x1, RZ ;  /* 0x0000000108007819 */ /* 0x00dfce00000006ff */
.L_x_2:
[----:B------:R-:W-:Y:S01]  /*0070*/  ISETP.GE.U32.AND P0, PT, R8, UR4, PT ;  /* 0x0000000408007c0c */ /* 0x000fe2000bf06070 */
[----:B------:R-:W-:-:S12]  /*0080*/  BSSY.RECONVERGENT B0, `(.L_x_0) ;  /* 0x000000a000007945 */ /* 0x000fd80003800200 */
[----:B0-----:R-:W-:Y:S05]  /*0090*/  @P0 BRA `(.L_x_1) ;  /* 0x0000000000200947 */ /* 0x001fea0003800000 */
[----:B------:R-:W-:-:S05]  /*00a0*/  IMAD R5, R0, UR6, RZ ;  /* 0x0000000600057c24 */ /* 0x000fca000f8e02ff */
[C---:B------:R-:W-:Y:S01]  /*00b0*/  IADD3 R3, PT, PT, R5.reuse, UR6, RZ ;  /* 0x0000000605037c10 */ /* 0x040fe2000fffe0ff */
[----:B-1----:R-:W-:-:S04]  /*00c0*/  IMAD.WIDE.U32 R4, R5, 0x4, R6 ;  /* 0x0000000405047825 */ /* 0x002fc800078e0006 */
[----:B------:R-:W-:Y:S01]  /*00d0*/  IMAD.WIDE.U32 R2, R3, 0x4, R6 ;  /* 0x0000000403027825 */ /* 0x000fe200078e0006 */
[----:B------:R-:W2:Y:S05]  /*00e0*/  LDG.E R9, desc[UR8][R4.64] ;  /* 0x0000000804097981 */ /* 0x000eaa000c1e1900 */
[----:B------:R-:W2:Y:S02]  /*00f0*/  LDG.E R2, desc[UR8][R2.64] ;  /* 0x0000000802027981 */ /* 0x000ea4000c1e1900 */
[----:B--2---:R-:W-:-:S05]  /*0100*/  IADD3 R9, PT, PT, R2, R9, RZ ;  /* 0x0000000902097210 */ /* 0x004fca0007ffe0ff */
[----:B------:R0:W-:Y:S02]  /*0110*/  STG.E desc[UR8][R4.64], R9 ;  /* 0x0000000904007986 */ /* 0x0001e4000c101908 */
.L_x_1:
[----:B------:R-:W-:Y:S05]  /*0120*/  BSYNC.RECONVERGENT B0 ;  /* 0x0000000000007941 */ /* 0x000fea0003800200 */
.L_x_0:
[----:B------:R-:W-:Y:S02]  /*0130*/  UISETP.GT.U32.AND UP0, UPT, UR4, 0x1, UPT ;  /* 0x000000010400788c */ /* 0x000fe4000bf04070 */
[----:B------:R-:W-:Y:S02]  /*0140*/  USHF.R.U32.HI UR5, URZ, 0x1, UR4 ;  /* 0x00000001ff057899 */ /* 0x000fe40008011604 */
[----:B------:R-:W-:-:S05]  /*0150*/  USHF.L.U32 UR6, UR6, 0x1, URZ ;  /* 0x0000000106067899 */ /* 0x000fca00080006ff */
[----:B------:R-:W-:Y:S01]  /*0160*/  UMOV UR4, UR5 ;  /* 0x0000000500047c82 */ /* 0x000fe20008000000 */
[----:B------:R-:W-:Y:S06]  /*0170*/  BRA.U UP0, `(.L_x_2) ;  /* 0xfffffffd00bc7547 */ /* 0x000fec000b83ffff */
[----:B------:R-:W-:Y:S05]  /*0180*/  EXIT ;  /* 0x000000000000794d */ /* 0x000fea0003800000 */
.L_x_3:
[----:B------:R-:W-:-:S00]  /*0190*/  BRA `(.L_x_3) ;  /* 0xfffffffc00fc7947 */ /* 0x000fc0000383ffff */
[----:B------:R-:W-:-:S00]  /*01a0*/  NOP ;  /* 0x0000000000007918 */ /* 0x000fc00000000000 */
        /* <DEDUP_REMOVED lines=13> */
.L_x_8:


//--------------------- .text._Z7minimumPi        --------------------------
	.section	.text._Z7minimumPi,"ax",@progbits
	.align	128
        .global         _Z7minimumPi
        .type           _Z7minimumPi,@function
        .size           _Z7minimumPi,(.L_x_9 - _Z7minimumPi)
        .other          _Z7minimumPi,@"STO_CUDA_ENTRY STV_DEFAULT"
_Z7minimumPi:
.text._Z7minimumPi:
[----:B------:R-:W-:Y:S01]  /*0000*/  LDC R1, c[0x0][0x37c] ;  /* 0x0000df00ff017b82 */ /* 0x000fe20000000800 */
[----:B------:R-:W0:Y:S07]  /*0010*/  S2R R9, SR_TID.X ;  /* 0x0000000000097919 */ /* 0x000e2e0000002100 */
[----:B------:R-:W1:Y:S01]  /*0020*/  LDC.64 R4, c[0x0][0x380] ;  /* 0x0000e000ff047b82 */ /* 0x000e620000000a00 */
[----:B------:R-:W2:Y:S01]  /*0030*/  LDCU.64 UR8, c[0x0][0x358] ;  /* 0x00006b00ff0877ac */ /* 0x000ea20008000a00 */
[----:B------:R-:W3:Y:S01]  /*0040*/  LDCU UR4, c[0x0][0x360] ;  /* 0x00006c00ff0477ac */ /* 0x000ee20008000800 */
[----:B------:R-:W-:Y:S01]  /*0050*/  UMOV UR6, 0x1 ;  /* 0x0000000100067882 */ /* 0x000fe20000000000 */
[----:B0-23--:R-:W-:-:S07]  /*0060*/  SHF.L.U32 R8, R9, 0x1, RZ ;  /* 0x0000000109087819 */ /* 0x00dfce00000006ff */
.L_x_6:
        /* <DEDUP_REMOVED lines=9> */
[----:B--2---:R-:W-:-:S13]  /*0100*/  ISETP.GT.AND P0, PT, R0, R3, PT ;  /* 0x000000030000720c */ /* 0x004fda0003f04270 */
[----:B------:R0:W-:Y:S02]  /*0110*/  @P0 STG.E desc[UR8][R6.64], R3 ;  /* 0x0000000306000986 */ /* 0x0001e4000c101908 */
.L_x_5:
[----:B------:R-:W-:Y:S05]  /*0120*/  BSYNC.RECONVERGENT B0 ;  /* 0x0000000000007941 */ /* 0x000fea0003800200 */
.L_x_4:
[----:B------:R-:W-:Y:S02]  /*0130*/  UISETP.GT.U32.AND UP0, UPT, UR4, 0x1, UPT ;  /* 0x000000010400788c */ /* 0x000fe4000bf04070 */
[----:B------:R-:W-:Y:S02]  /*0140*/  USHF.R.U32.HI UR5, URZ, 0x1, UR4 ;  /* 0x00000001ff057899 */ /* 0x000fe40008011604 */
[----:B------:R-:W-:-:S05]  /*0150*/  USHF.L.U32 UR6, UR6, 0x1, URZ ;  /* 0x0000000106067899 */ /* 0x000fca00080006ff */
[----:B------:R-:W-:Y:S01]  /*0160*/  UMOV UR4, UR5 ;  /* 0x0000000500047c82 */ /* 0x000fe20008000000 */
[----:B------:R-:W-:Y:S06]  /*0170*/  BRA.U UP0, `(.L_x_6) ;  /* 0xfffffffd00bc7547 */ /* 0x000fec000b83ffff */
[----:B------:R-:W-:Y:S05]  /*0180*/  EXIT ;  /* 0x000000000000794d */ /* 0x000fea0003800000 */
.L_x_7:
        /* <DEDUP_REMOVED lines=15> */
.L_x_9:


//--------------------- .nv.shared.reserved.0     --------------------------
	.section	.nv.shared.reserved.0,"aw",@nobits
	.weak		__nv_reservedSMEM_offset_0_alias
	.size		__nv_reservedSMEM_offset_0_alias, 0, 64
	.other		__nv_reservedSMEM_offset_0_alias,@"STO_CUDA_RESERVED_SHARED STV_DEFAULT"
__nv_reservedSMEM_offset_0_alias:
	.zero		0
	.zero		64


//--------------------- .nv.constant0._Z3sumPi    --------------------------
	.section	.nv.constant0._Z3sumPi,"a",@progbits
	.sectionflags	@""
	.align	4
.nv.constant0._Z3sumPi:
	.zero		904


//--------------------- .nv.constant0._Z7minimumPi --------------------------
	.section	.nv.constant0._Z7minimumPi,"a",@progbits
	.sectionflags	@""
	.align	4
.nv.constant0._Z7minimumPi:
	.zero		904


//--------------------- SYMBOLS --------------------------

	.type		.nv.reservedSmem.offset0,@object
	.size		.nv.reservedSmem.offset0,0x4
